	.headerflags	@"EF_CUDA_TEXMODE_UNIFIED EF_CUDA_64BIT_ADDRESS EF_CUDA_ACCELERATORS EF_CUDA_SM90 EF_CUDA_VIRTUAL_SM(EF_CUDA_SM90)"
	.elftype	@"ET_EXEC"


//--------------------- .nv.info                  --------------------------
	.section	.nv.info,"",@"SHT_CUDA_INFO"
	.align	4


	//----- nvinfo : EIATTR_REGCOUNT
	.align		4
        /*0000*/ 	.byte	0x04, 0x2f
        /*0002*/ 	.short	(.L_1 - .L_0)
	.align		4
.L_0:
        /*0004*/ 	.word	index@(triton_poi_fused_clone_2)
        /*0008*/ 	.word	0x0000000e


	//----- nvinfo : EIATTR_MIN_STACK_SIZE
	.align		4
.L_1:
        /*000c*/ 	.byte	0x04, 0x12
        /*000e*/ 	.short	(.L_3 - .L_2)
	.align		4
.L_2:
        /*0010*/ 	.word	index@(triton_poi_fused_clone_2)
        /*0014*/ 	.word	0x00000000


	//----- nvinfo : EIATTR_FRAME_SIZE
	.align		4
.L_3:
        /*0018*/ 	.byte	0x04, 0x11
        /*001a*/ 	.short	(.L_5 - .L_4)
	.align		4
.L_4:
        /*001c*/ 	.word	index@(triton_poi_fused_clone_2)
        /*0020*/ 	.word	0x00000000


	//----- nvinfo : EIATTR_MIN_STACK_SIZE
	.align		4
.L_5:
        /*0024*/ 	.byte	0x04, 0x12
        /*0026*/ 	.short	(.L_7 - .L_6)
	.align		4
.L_6:
        /*0028*/ 	.word	index@(triton_poi_fused_clone_2)
        /*002c*/ 	.word	0x00000000
.L_7:


//--------------------- .nv.info.triton_poi_fused_clone_2 --------------------------
	.section	.nv.info.triton_poi_fused_clone_2,"",@"SHT_CUDA_INFO"
	.sectionflags	@""
	.align	4


	//----- nvinfo : EIATTR_CUDA_API_VERSION
	.align		4
        /*0000*/ 	.byte	0x04, 0x37
        /*0002*/ 	.short	(.L_9 - .L_8)
.L_8:
        /*0004*/ 	.word	0x0000007c


	//----- nvinfo : EIATTR_KPARAM_INFO
	.align		4
.L_9:
        /*0008*/ 	.byte	0x04, 0x17
        /*000a*/ 	.short	(.L_11 - .L_10)
.L_10:
        /*000c*/ 	.word	0x00000000
        /*0010*/ 	.short	0x0004
        /*0012*/ 	.short	0x001c
        /*0014*/ 	.byte	0x00, 0xf0, 0x11, 0x00


	//----- nvinfo : EIATTR_KPARAM_INFO
	.align		4
.L_11:
        /*0018*/ 	.byte	0x04, 0x17
        /*001a*/ 	.short	(.L_13 - .L_12)
.L_12:
        /*001c*/ 	.word	0x00000000
        /*0020*/ 	.short	0x0003
        /*0022*/ 	.short	0x0018
        /*0024*/ 	.byte	0x00, 0xf0, 0x11, 0x00


	//----- nvinfo : EIATTR_KPARAM_INFO
	.align		4
.L_13:
        /*0028*/ 	.byte	0x04, 0x17
        /*002a*/ 	.short	(.L_15 - .L_14)
.L_14:
        /*002c*/ 	.word	0x00000000
        /*0030*/ 	.short	0x0002
        /*0032*/ 	.short	0x0010
        /*0034*/ 	.byte	0x00, 0xf4, 0x21, 0x00


	//----- nvinfo : EIATTR_KPARAM_INFO
	.align		4
.L_15:
        /*0038*/ 	.byte	0x04, 0x17
        /*003a*/ 	.short	(.L_17 - .L_16)
.L_16:
        /*003c*/ 	.word	0x00000000
        /*0040*/ 	.short	0x0001
        /*0042*/ 	.short	0x0008
        /*0044*/ 	.byte	0x00, 0xf4, 0x21, 0x00


	//----- nvinfo : EIATTR_KPARAM_INFO
	.align		4
.L_17:
        /*0048*/ 	.byte	0x04, 0x17
        /*004a*/ 	.short	(.L_19 - .L_18)
.L_18:
        /*004c*/ 	.word	0x00000000
        /*0050*/ 	.short	0x0000
        /*0052*/ 	.short	0x0000
        /*0054*/ 	.byte	0x00, 0xf4, 0x21, 0x00


	//----- nvinfo : EIATTR_SPARSE_MMA_MASK
	.align		4
.L_19:
        /*0058*/ 	.byte	0x03, 0x50
        /*005a*/ 	.short	0x0000


	//----- nvinfo : EIATTR_MAXREG_COUNT
	.align		4
        /*005c*/ 	.byte	0x03, 0x1b
        /*005e*/ 	.short	0x00ff


	//----- nvinfo : EIATTR_EXIT_INSTR_OFFSETS
	.align		4
        /*0060*/ 	.byte	0x04, 0x1c
        /*0062*/ 	.short	(.L_21 - .L_20)


	//   ....[0]....
.L_20:
        /*0064*/ 	.word	0x00000200


	//   ....[1]....
        /*0068*/ 	.word	0x00000220


	//----- nvinfo : EIATTR_REQNTID
	.align		4
.L_21:
        /*006c*/ 	.byte	0x04, 0x10
        /*006e*/ 	.short	(.L_23 - .L_22)
.L_22:
        /*0070*/ 	.word	0x00000020
        /*0074*/ 	.word	0x00000001
        /*0078*/ 	.word	0x00000001


	//----- nvinfo : EIATTR_CBANK_PARAM_SIZE
	.align		4
.L_23:
        /*007c*/ 	.byte	0x03, 0x19
        /*007e*/ 	.short	0x0020


	//----- nvinfo : EIATTR_PARAM_CBANK
	.align		4
        /*0080*/ 	.byte	0x04, 0x0a
        /*0082*/ 	.short	(.L_25 - .L_24)
	.align		4
.L_24:
        /*0084*/ 	.word	index@(.nv.constant0.triton_poi_fused_clone_2)
        /*0088*/ 	.short	0x0210
        /*008a*/ 	.short	0x0020


	//----- nvinfo : EIATTR_SW_WAR
	.align		4
.L_25:
        /*008c*/ 	.byte	0x04, 0x36
        /*008e*/ 	.short	(.L_27 - .L_26)
.L_26:
        /*0090*/ 	.word	0x00000008
.L_27:


//--------------------- .nv.callgraph             --------------------------
	.section	.nv.callgraph,"",@"SHT_CUDA_CALLGRAPH"
	.align	4
	.sectionentsize	8
	.align		4
        /*0000*/ 	.word	0x00000000
	.align		4
        /*0004*/ 	.word	0xffffffff
	.align		4
        /*0008*/ 	.word	0x00000000
	.align		4
        /*000c*/ 	.word	0xfffffffe
	.align		4
        /*0010*/ 	.word	0x00000000
	.align		4
        /*0014*/ 	.word	0xfffffffd
	.align		4
        /*0018*/ 	.word	0x00000000
	.align		4
        /*001c*/ 	.word	0xfffffffc


//--------------------- .text.triton_poi_fused_clone_2 --------------------------
	.section	.text.triton_poi_fused_clone_2,"ax",@progbits
	.align	128
        .global         triton_poi_fused_clone_2
        .type           triton_poi_fused_clone_2,@function
        .size           triton_poi_fused_clone_2,(.L_x_1 - triton_poi_fused_clone_2)
        .other          triton_poi_fused_clone_2,@"STO_CUDA_ENTRY STV_DEFAULT"
triton_poi_fused_clone_2:
.text.triton_poi_fused_clone_2:
[----:B------:R-:W0:Y:S02]  /*0000*/  LDC R1, c[0x0][0x28] ;  /* 0x00000a00ff017b82 */ /* 0x000e240000000800 */
[----:B------:R-:W1:Y:S01]  /*0010*/  S2R R7, SR_TID.X ;  /* 0x0000000000077919 */ /* 0x000e620000002100 */
[----:B------:R-:W2:Y:S01]  /*0020*/  S2UR UR4, SR_CTAID.Y ;  /* 0x00000000000479c3 */ /* 0x000ea20000002600 */
[----:B------:R-:W-:Y:S01]  /*0030*/  IMAD.MOV.U32 R11, RZ, RZ, RZ ;  /* 0x000000ffff0b7224 */ /* 0x000fe200078e00ff */
[----:B------:R-:W3:Y:S06]  /*0040*/  S2R R9, SR_CTAID.X ;  /* 0x0000000000097919 */ /* 0x000eec0000002500 */
[----:B------:R-:W4:Y:S08]  /*0050*/  LDC.64 R2, c[0x0][0x210] ;  /* 0x00008400ff027b82 */ /* 0x000f300000000a00 */
[----:B------:R-:W5:Y:S01]  /*0060*/  LDC.64 R4, c[0x0][0x218] ;  /* 0x00008600ff047b82 */ /* 0x000f620000000a00 */
[----:B--2---:R-:W-:Y:S01]  /*0070*/  USHF.L.U32 UR4, UR4, 0x4, URZ ;  /* 0x0000000404047899 */ /* 0x004fe2000800063f */
[----:B-1----:R-:W-:-:S04]  /*0080*/  SHF.R.U32.HI R0, RZ, 0x1, R7 ;  /* 0x00000001ff007819 */ /* 0x002fc80000011607 */
[----:B------:R-:W-:-:S04]  /*0090*/  SGXT.U32 R0, R0, 0x4 ;  /* 0x000000040000781a */ /* 0x000fc80000000000 */
[----:B------:R-:W-:Y:S01]  /*00a0*/  LOP3.LUT R8, R0, UR4, RZ, 0xfc, !PT ;  /* 0x0000000400087c12 */ /* 0x000fe2000f8efcff */
[----:B------:R-:W-:Y:S01]  /*00b0*/  ULDC.64 UR4, c[0x0][0x208] ;  /* 0x0000820000047ab9 */ /* 0x000fe20000000a00 */
[----:B------:R-:W-:-:S03]  /*00c0*/  LOP3.LUT R0, R7, 0x1, RZ, 0xc0, !PT ;  /* 0x0000000107007812 */ /* 0x000fc600078ec0ff */
[----:B------:R-:W-:-:S04]  /*00d0*/  IMAD.HI R6, R8, 0x55555556, RZ ;  /* 0x5555555608067827 */ /* 0x000fc800078e02ff */
[----:B---3--:R-:W-:Y:S01]  /*00e0*/  IMAD R9, R9, 0x2, R0 ;  /* 0x0000000209097824 */ /* 0x008fe200078e0200 */
[----:B------:R-:W-:-:S03]  /*00f0*/  LEA.HI R7, R6, R6, RZ, 0x1 ;  /* 0x0000000606077211 */ /* 0x000fc600078f08ff */
[C---:B-----5:R-:W-:Y:S01]  /*0100*/  IMAD.WIDE R4, R9.reuse, 0x4, R4 ;  /* 0x0000000409047825 */ /* 0x060fe200078e0204 */
[----:B------:R-:W-:-:S03]  /*0110*/  ISETP.GE.AND P1, PT, R9, 0x4, PT ;  /* 0x000000040900780c */ /* 0x000fc60003f26270 */
[----:B------:R-:W-:Y:S01]  /*0120*/  IMAD R0, R7, -0x3, R8 ;  /* 0xfffffffd07007824 */ /* 0x000fe200078e0208 */
[----:B------:R-:W-:-:S03]  /*0130*/  ISETP.LT.AND P0, PT, R8, 0xc, !P1 ;  /* 0x0000000c0800780c */ /* 0x000fc60004f01270 */
[----:B------:R-:W-:-:S04]  /*0140*/  IMAD R0, R9, 0x3, R0 ;  /* 0x0000000309007824 */ /* 0x000fc800078e0200 */
[----:B------:R-:W-:Y:S01]  /*0150*/  IMAD R7, R7, 0xc, R0 ;  /* 0x0000000c07077824 */ /* 0x000fe200078e0200 */
[----:B------:R-:W-:Y:S01]  /*0160*/  HFMA2.MMA R0, -RZ, RZ, 0, 0 ;  /* 0x00000000ff007435 */ /* 0x000fe200000001ff */
[----:B------:R-:W2:Y:S02]  /*0170*/  @!P1 LDG.E.EL R11, desc[UR4][R4.64] ;  /* 0x00000004040b9981 */ /* 0x000ea4000c2e1900 */
[----:B----4-:R-:W-:Y:S02]  /*0180*/  IMAD.WIDE R2, R7, 0x4, R2 ;  /* 0x0000000407027825 */ /* 0x010fe400078e0202 */
[----:B------:R-:W1:Y:S05]  /*0190*/  LDC.64 R6, c[0x0][0x220] ;  /* 0x00008800ff067b82 */ /* 0x000e6a0000000a00 */
[----:B------:R-:W2:Y:S01]  /*01a0*/  @P0 LDG.E.EL R0, desc[UR4][R2.64] ;  /* 0x0000000402000981 */ /* 0x000ea2000c2e1900 */
[----:B------:R-:W-:-:S05]  /*01b0*/  LEA R9, R8, R9, 0x2 ;  /* 0x0000000908097211 */ /* 0x000fca00078e10ff */
[----:B-1----:R-:W-:-:S04]  /*01c0*/  IMAD.WIDE R6, R9, 0x4, R6 ;  /* 0x0000000409067825 */ /* 0x002fc800078e0206 */
[----:B--2---:R-:W-:Y:S01]  /*01d0*/  FADD R8, R11, R0 ;  /* 0x000000000b087221 */ /* 0x004fe20000000000 */
[----:B------:R-:W-:-:S04]  /*01e0*/  FSETP.GEU.AND P1, PT, R0, -R11, PT ;  /* 0x8000000b0000720b */ /* 0x000fc80003f2e000 */
[----:B------:R-:W-:Y:S01]  /*01f0*/  FSEL R9, R8, RZ, P1 ;  /* 0x000000ff08097208 */ /* 0x000fe20000800000 */
[----:B------:R-:W-:Y:S08]  /*0200*/  @!P0 EXIT ;  /* 0x000000000000894d */ /* 0x000ff00003800000 */
[----:B------:R-:W-:Y:S01]  /*0210*/  STG.E desc[UR4][R6.64], R9 ;  /* 0x0000000906007986 */ /* 0x000fe2000c101904 */
[----:B------:R-:W-:Y:S05]  /*0220*/  EXIT ;  /* 0x000000000000794d */ /* 0x000fea0003800000 */
.L_x_0:
[----:B------:R-:W-:-:S00]  /*0230*/  BRA `(.L_x_0) ;  /* 0xfffffffc00fc7947 */ /* 0x000fc0000383ffff */
[----:B------:R-:W-:-:S00]  /*0240*/  NOP ;  /* 0x0000000000007918 */ /* 0x000fc00000000000 */
        /* <DEDUP_REMOVED lines=11> */
.L_x_1:


//--------------------- .nv.constant0.triton_poi_fused_clone_2 --------------------------
	.section	.nv.constant0.triton_poi_fused_clone_2,"a",@progbits
	.sectionflags	@""
	.align	4
.nv.constant0.triton_poi_fused_clone_2:
	.zero		560
